//
// Generated by NVIDIA NVVM Compiler
//
// Compiler Build ID: CL-36424714
// Cuda compilation tools, release 13.0, V13.0.88
// Based on NVVM 20.0.0
//

.version 9.0
.target sm_100
.address_size 64

	// .globl	_Z10vector_addPfS_S_i

.visible .entry _Z10vector_addPfS_S_i(
	.param .u64 .ptr .align 1 _Z10vector_addPfS_S_i_param_0,
	.param .u64 .ptr .align 1 _Z10vector_addPfS_S_i_param_1,
	.param .u64 .ptr .align 1 _Z10vector_addPfS_S_i_param_2,
	.param .u32 _Z10vector_addPfS_S_i_param_3
)
{
	.reg .pred 	%p<2>;
	.reg .b32 	%r<5>;
	.reg .b32 	%f<4>;
	.reg .b64 	%rd<11>;

	ld.param.u64 	%rd1, [_Z10vector_addPfS_S_i_param_0];
	ld.param.u64 	%rd2, [_Z10vector_addPfS_S_i_param_1];
	ld.param.u64 	%rd3, [_Z10vector_addPfS_S_i_param_2];
	mov.u32 	%r2, %ctaid.x;
	mov.u32 	%r3, %ntid.x;
	mov.u32 	%r4, %tid.x;
	mad.lo.s32 	%r1, %r2, %r3, %r4;
	setp.gt.s32 	%p1, %r1, 9999999;
	@%p1 bra 	$L__BB0_2;
	cvta.to.global.u64 	%rd4, %rd2;
	cvta.to.global.u64 	%rd5, %rd3;
	cvta.to.global.u64 	%rd6, %rd1;
	mul.wide.s32 	%rd7, %r1, 4;
	add.s64 	%rd8, %rd4, %rd7;
	ld.global.f32 	%f1, [%rd8];
	add.s64 	%rd9, %rd5, %rd7;
	ld.global.f32 	%f2, [%rd9];
	add.f32 	%f3, %f1, %f2;
	add.s64 	%rd10, %rd6, %rd7;
	st.global.f32 	[%rd10], %f3;
$L__BB0_2:
	ret;

}


// ===== COMPILED SASS (sm_100) =====

	.target	sm_100

	.elftype	@"ET_EXEC"


//--------------------- .note.nv.tkinfo           --------------------------
	.section	.note.nv.tkinfo,"",@"SHT_NOTE"
	.sectionflags	@"SHF_NOTE_NV_TKINFO"
	.tkinfo
        /*0018*/ 	.word	0x00000002
        /*0030*/ 	.string	""
        /*0030*/ 	.string	"ptxas"
        /*0030*/ 	.string	"Cuda compilation tools, release 13.0, V13.0.88"
        /*0030*/ 	.string	"Build cuda_13.0.r13.0/compiler.36424714_0"
        /*0030*/ 	.string	"-arch sm_100 -m 64 "



//--------------------- .note.nv.cuinfo           --------------------------
	.section	.note.nv.cuinfo,"",@"SHT_NOTE"
	.sectionflags	@"SHF_NOTE_NV_CUINFO"
        /*0018*/ 	.short	0x0002
        /*001a*/ 	.short	0x0064
        /*001c*/ 	.short	0x0082
	.zero		2


//--------------------- .nv.info                  --------------------------
	.section	.nv.info,"",@"SHT_CUDA_INFO"
	.align	4


	//----- nvinfo : EIATTR_REGCOUNT
	.align		4
        /*0000*/ 	.byte	0x04, 0x2f
        /*0002*/ 	.short	(.L_1 - .L_0)
	.align		4
.L_0:
        /*0004*/ 	.word	index@(_Z10vector_addPfS_S_i)
        /*0008*/ 	.word	0x0000000c


	//----- nvinfo : EIATTR_FRAME_SIZE
	.align		4
.L_1:
        /*000c*/ 	.byte	0x04, 0x11
        /*000e*/ 	.short	(.L_3 - .L_2)
	.align		4
.L_2:
        /*0010*/ 	.word	index@(_Z10vector_addPfS_S_i)
        /*0014*/ 	.word	0x00000000


	//----- nvinfo : EIATTR_MIN_STACK_SIZE
	.align		4
.L_3:
        /*0018*/ 	.byte	0x04, 0x12
        /*001a*/ 	.short	(.L_5 - .L_4)
	.align		4
.L_4:
        /*001c*/ 	.word	index@(_Z10vector_addPfS_S_i)
        /*0020*/ 	.word	0x00000000
.L_5:


//--------------------- .nv.compat                --------------------------
	.section	.nv.compat,"",@"SHT_CUDA_COMPAT_INFO"
	.align	4
        /*0000*/ 	.byte	0x02, 0x09, 0x00, 0x00, 0x02, 0x02, 0x01, 0x00, 0x02, 0x05, 0x05, 0x00, 0x03, 0x07, 0x01, 0x01
        /*0010*/ 	.byte	0x02, 0x03, 0x00, 0x00, 0x02, 0x06, 0x01, 0x00, 0x04, 0x0b, 0x08, 0x00, 0x09, 0x00, 0x00, 0x00
        /*0020*/ 	.byte	0x00, 0x00, 0x00, 0x00


//--------------------- .nv.info._Z10vector_addPfS_S_i --------------------------
	.section	.nv.info._Z10vector_addPfS_S_i,"",@"SHT_CUDA_INFO"
	.sectionflags	@""
	.align	4


	//----- nvinfo : EIATTR_CUDA_API_VERSION
	.align		4
        /*0000*/ 	.byte	0x04, 0x37
        /*0002*/ 	.short	(.L_7 - .L_6)
.L_6:
        /*0004*/ 	.word	0x00000082


	//----- nvinfo : EIATTR_KPARAM_INFO
	.align		4
.L_7:
        /*0008*/ 	.byte	0x04, 0x17
        /*000a*/ 	.short	(.L_9 - .L_8)
.L_8:
        /*000c*/ 	.word	0x00000000
        /*0010*/ 	.short	0x0003
        /*0012*/ 	.short	0x0018
        /*0014*/ 	.byte	0x00, 0xf0, 0x11, 0x00


	//----- nvinfo : EIATTR_KPARAM_INFO
	.align		4
.L_9:
        /*0018*/ 	.byte	0x04, 0x17
        /*001a*/ 	.short	(.L_11 - .L_10)
.L_10:
        /*001c*/ 	.word	0x00000000
        /*0020*/ 	.short	0x0002
        /*0022*/ 	.short	0x0010
        /*0024*/ 	.byte	0x00, 0xf5, 0x21, 0x00


	//----- nvinfo : EIATTR_KPARAM_INFO
	.align		4
.L_11:
        /*0028*/ 	.byte	0x04, 0x17
        /*002a*/ 	.short	(.L_13 - .L_12)
.L_12:
        /*002c*/ 	.word	0x00000000
        /*0030*/ 	.short	0x0001
        /*0032*/ 	.short	0x0008
        /*0034*/ 	.byte	0x00, 0xf5, 0x21, 0x00


	//----- nvinfo : EIATTR_KPARAM_INFO
	.align		4
.L_13:
        /*0038*/ 	.byte	0x04, 0x17
        /*003a*/ 	.short	(.L_15 - .L_14)
.L_14:
        /*003c*/ 	.word	0x00000000
        /*0040*/ 	.short	0x0000
        /*0042*/ 	.short	0x0000
        /*0044*/ 	.byte	0x00, 0xf5, 0x21, 0x00


	//----- nvinfo : EIATTR_SPARSE_MMA_MASK
	.align		4
.L_15:
        /*0048*/ 	.byte	0x03, 0x50
        /*004a*/ 	.short	0x0000


	//----- nvinfo : EIATTR_MAXREG_COUNT
	.align		4
        /*004c*/ 	.byte	0x03, 0x1b
        /*004e*/ 	.short	0x00ff


	//----- nvinfo : EIATTR_MERCURY_ISA_VERSION
	.align		4
        /*0050*/ 	.byte	0x03, 0x5f
        /*0052*/ 	.short	0x0101


	//----- nvinfo : EIATTR_VRC_CTA_INIT_COUNT
	.align		4
        /*0054*/ 	.byte	0x02, 0x4a
	.zero		1
	.zero		1


	//----- nvinfo : EIATTR_EXIT_INSTR_OFFSETS
	.align		4
        /*0058*/ 	.byte	0x04, 0x1c
        /*005a*/ 	.short	(.L_17 - .L_16)


	//   ....[0]....
.L_16:
        /*005c*/ 	.word	0x00000060


	//   ....[1]....
        /*0060*/ 	.word	0x00000120


	//----- nvinfo : EIATTR_CBANK_PARAM_SIZE
	.align		4
.L_17:
        /*0064*/ 	.byte	0x03, 0x19
        /*0066*/ 	.short	0x001c


	//----- nvinfo : EIATTR_PARAM_CBANK
	.align		4
        /*0068*/ 	.byte	0x04, 0x0a
        /*006a*/ 	.short	(.L_19 - .L_18)
	.align		4
.L_18:
        /*006c*/ 	.word	index@(.nv.constant0._Z10vector_addPfS_S_i)
        /*0070*/ 	.short	0x0380
        /*0072*/ 	.short	0x001c


	//----- nvinfo : EIATTR_SW_WAR
	.align		4
.L_19:
        /*0074*/ 	.byte	0x04, 0x36
        /*0076*/ 	.short	(.L_21 - .L_20)
.L_20:
        /*0078*/ 	.word	0x00000008
.L_21:


//--------------------- .nv.callgraph             --------------------------
	.section	.nv.callgraph,"",@"SHT_CUDA_CALLGRAPH"
	.align	4
	.sectionentsize	8
	.align		4
        /*0000*/ 	.word	0x00000000
	.align		4
        /*0004*/ 	.word	0xffffffff
	.align		4
        /*0008*/ 	.word	0x00000000
	.align		4
        /*000c*/ 	.word	0xfffffffe
	.align		4
        /*0010*/ 	.word	0x00000000
	.align		4
        /*0014*/ 	.word	0xfffffffd
	.align		4
        /*0018*/ 	.word	0x00000000
	.align		4
        /*001c*/ 	.word	0xfffffffc


//--------------------- .text._Z10vector_addPfS_S_i --------------------------
	.section	.text._Z10vector_addPfS_S_i,"ax",@progbits
	.align	128
        .global         _Z10vector_addPfS_S_i
        .type           _Z10vector_addPfS_S_i,@function
        .size           _Z10vector_addPfS_S_i,(.L_x_1 - _Z10vector_addPfS_S_i)
        .other          _Z10vector_addPfS_S_i,@"STO_CUDA_ENTRY STV_DEFAULT"
_Z10vector_addPfS_S_i:
.text._Z10vector_addPfS_S_i:
[----:B------:R-:W-:Y:S01]  /*0000*/  LDC R1, c[0x0][0x37c] ;  /* 0x0000df00ff017b82 */ /* 0x000fe20000000800 */
[----:B------:R-:W0:Y:S07]  /*0010*/  S2R R0, SR_TID.X ;  /* 0x0000000000007919 */ /* 0x000e2e0000002100 */
[----:B------:R-:W0:Y:S08]  /*0020*/  S2UR UR4, SR_CTAID.X ;  /* 0x00000000000479c3 */ /* 0x000e300000002500 */
[----:B------:R-:W0:Y:S02]  /*0030*/  LDC R9, c[0x0][0x360] ;  /* 0x0000d800ff097b82 */ /* 0x000e240000000800 */
[----:B0-----:R-:W-:-:S05]  /*0040*/  IMAD R9, R9, UR4, R0 ;  /* 0x0000000409097c24 */ /* 0x001fca000f8e0200 */
[----:B------:R-:W-:-:S13]  /*0050*/  ISETP.GT.AND P0, PT, R9, 0x98967f, PT ;  /* 0x0098967f0900780c */ /* 0x000fda0003f04270 */
[----:B------:R-:W-:Y:S05]  /*0060*/  @P0 EXIT ;  /* 0x000000000000094d */ /* 0x000fea0003800000 */
[----:B------:R-:W0:Y:S01]  /*0070*/  LDC.64 R2, c[0x0][0x388] ;  /* 0x0000e200ff027b82 */ /* 0x000e220000000a00 */
[----:B------:R-:W1:Y:S07]  /*0080*/  LDCU.64 UR4, c[0x0][0x358] ;  /* 0x00006b00ff0477ac */ /* 0x000e6e0008000a00 */
[----:B------:R-:W2:Y:S08]  /*0090*/  LDC.64 R4, c[0x0][0x390] ;  /* 0x0000e400ff047b82 */ /* 0x000eb00000000a00 */
[----:B------:R-:W3:Y:S01]  /*00a0*/  LDC.64 R6, c[0x0][0x380] ;  /* 0x0000e000ff067b82 */ /* 0x000ee20000000a00 */
[----:B0-----:R-:W-:-:S06]  /*00b0*/  IMAD.WIDE R2, R9, 0x4, R2 ;  /* 0x0000000409027825 */ /* 0x001fcc00078e0202 */
[----:B-1----:R-:W4:Y:S01]  /*00c0*/  LDG.E R2, desc[UR4][R2.64] ;  /* 0x0000000402027981 */ /* 0x002f22000c1e1900 */
[----:B--2---:R-:W-:-:S06]  /*00d0*/  IMAD.WIDE R4, R9, 0x4, R4 ;  /* 0x0000000409047825 */ /* 0x004fcc00078e0204 */
[----:B------:R-:W4:Y:S01]  /*00e0*/  LDG.E R5, desc[UR4][R4.64] ;  /* 0x0000000404057981 */ /* 0x000f22000c1e1900 */
[----:B---3--:R-:W-:-:S04]  /*00f0*/  IMAD.WIDE R6, R9, 0x4, R6 ;  /* 0x0000000409067825 */ /* 0x008fc800078e0206 */
[----:B----4-:R-:W-:-:S05]  /*0100*/  FADD R9, R2, R5 ;  /* 0x0000000502097221 */ /* 0x010fca0000000000 */
[----:B------:R-:W-:Y:S01]  /*0110*/  STG.E desc[UR4][R6.64], R9 ;  /* 0x0000000906007986 */ /* 0x000fe2000c101904 */
[----:B------:R-:W-:Y:S05]  /*0120*/  EXIT ;  /* 0x000000000000794d */ /* 0x000fea0003800000 */
.L_x_0:
[----:B------:R-:W-:-:S00]  /*0130*/  BRA `(.L_x_0) ;  /* 0xfffffffc00fc7947 */ /* 0x000fc0000383ffff */
[----:B------:R-:W-:-:S00]  /*0140*/  NOP ;  /* 0x0000000000007918 */ /* 0x000fc00000000000 */
        /* <DEDUP_REMOVED lines=11> */
.L_x_1:


//--------------------- .nv.shared.reserved.0     --------------------------
	.section	.nv.shared.reserved.0,"aw",@nobits
	.weak		__nv_reservedSMEM_offset_0_alias
	.size		__nv_reservedSMEM_offset_0_alias, 0, 64
	.other		__nv_reservedSMEM_offset_0_alias,@"STO_CUDA_RESERVED_SHARED STV_DEFAULT"
__nv_reservedSMEM_offset_0_alias:
	.zero		0
	.zero		64


//--------------------- .nv.constant0._Z10vector_addPfS_S_i --------------------------
	.section	.nv.constant0._Z10vector_addPfS_S_i,"a",@progbits
	.sectionflags	@""
	.align	4
.nv.constant0._Z10vector_addPfS_S_i:
	.zero		924


//--------------------- SYMBOLS --------------------------

	.type		.nv.reservedSmem.offset0,@object
	.size		.nv.reservedSmem.offset0,0x4
